	.headerflags	@"EF_CUDA_TEXMODE_UNIFIED EF_CUDA_64BIT_ADDRESS EF_CUDA_SM86 EF_CUDA_VIRTUAL_SM(EF_CUDA_SM86)"
	.elftype	@"ET_EXEC"


//--------------------- .nv.info                  --------------------------
	.section	.nv.info,"",@"SHT_CUDA_INFO"
	.align	4


	//----- nvinfo : EIATTR_REGCOUNT
	.align		4
        /*0000*/ 	.byte	0x04, 0x2f
        /*0002*/ 	.short	(.L_1 - .L_0)
	.align		4
.L_0:
        /*0004*/ 	.word	index@(triton_red_fused__to_copy_mean_pow_6)
        /*0008*/ 	.word	0x0000000d


	//----- nvinfo : EIATTR_MIN_STACK_SIZE
	.align		4
.L_1:
        /*000c*/ 	.byte	0x04, 0x12
        /*000e*/ 	.short	(.L_3 - .L_2)
	.align		4
.L_2:
        /*0010*/ 	.word	index@(triton_red_fused__to_copy_mean_pow_6)
        /*0014*/ 	.word	0x00000000


	//----- nvinfo : EIATTR_FRAME_SIZE
	.align		4
.L_3:
        /*0018*/ 	.byte	0x04, 0x11
        /*001a*/ 	.short	(.L_5 - .L_4)
	.align		4
.L_4:
        /*001c*/ 	.word	index@(triton_red_fused__to_copy_mean_pow_6)
        /*0020*/ 	.word	0x00000000


	//----- nvinfo : EIATTR_MIN_STACK_SIZE
	.align		4
.L_5:
        /*0024*/ 	.byte	0x04, 0x12
        /*0026*/ 	.short	(.L_7 - .L_6)
	.align		4
.L_6:
        /*0028*/ 	.word	index@(triton_red_fused__to_copy_mean_pow_6)
        /*002c*/ 	.word	0x00000000
.L_7:


//--------------------- .nv.info.triton_red_fused__to_copy_mean_pow_6 --------------------------
	.section	.nv.info.triton_red_fused__to_copy_mean_pow_6,"",@"SHT_CUDA_INFO"
	.sectionflags	@""
	.align	4


	//----- nvinfo : EIATTR_CUDA_API_VERSION
	.align		4
        /*0000*/ 	.byte	0x04, 0x37
        /*0002*/ 	.short	(.L_9 - .L_8)
.L_8:
        /*0004*/ 	.word	0x0000007c


	//----- nvinfo : EIATTR_SW2861232_WAR
	.align		4
.L_9:
        /*0008*/ 	.byte	0x01, 0x35
	.zero		2


	//----- nvinfo : EIATTR_PARAM_CBANK
	.align		4
        /*000c*/ 	.byte	0x04, 0x0a
        /*000e*/ 	.short	(.L_11 - .L_10)
	.align		4
.L_10:
        /*0010*/ 	.word	index@(.nv.constant0.triton_red_fused__to_copy_mean_pow_6)
        /*0014*/ 	.short	0x0160
        /*0016*/ 	.short	0x0020


	//----- nvinfo : EIATTR_CBANK_PARAM_SIZE
	.align		4
.L_11:
        /*0018*/ 	.byte	0x03, 0x19
        /*001a*/ 	.short	0x0020


	//----- nvinfo : EIATTR_KPARAM_INFO
	.align		4
        /*001c*/ 	.byte	0x04, 0x17
        /*001e*/ 	.short	(.L_13 - .L_12)
.L_12:
        /*0020*/ 	.word	0x00000000
        /*0024*/ 	.short	0x0004
        /*0026*/ 	.short	0x0018
        /*0028*/ 	.byte	0x00, 0xf4, 0x21, 0x00


	//----- nvinfo : EIATTR_KPARAM_INFO
	.align		4
.L_13:
        /*002c*/ 	.byte	0x04, 0x17
        /*002e*/ 	.short	(.L_15 - .L_14)
.L_14:
        /*0030*/ 	.word	0x00000000
        /*0034*/ 	.short	0x0003
        /*0036*/ 	.short	0x0014
        /*0038*/ 	.byte	0x00, 0xf0, 0x11, 0x00


	//----- nvinfo : EIATTR_KPARAM_INFO
	.align		4
.L_15:
        /*003c*/ 	.byte	0x04, 0x17
        /*003e*/ 	.short	(.L_17 - .L_16)
.L_16:
        /*0040*/ 	.word	0x00000000
        /*0044*/ 	.short	0x0002
        /*0046*/ 	.short	0x0010
        /*0048*/ 	.byte	0x00, 0xf0, 0x11, 0x00


	//----- nvinfo : EIATTR_KPARAM_INFO
	.align		4
.L_17:
        /*004c*/ 	.byte	0x04, 0x17
        /*004e*/ 	.short	(.L_19 - .L_18)
.L_18:
        /*0050*/ 	.word	0x00000000
        /*0054*/ 	.short	0x0001
        /*0056*/ 	.short	0x0008
        /*0058*/ 	.byte	0x00, 0xf4, 0x21, 0x00


	//----- nvinfo : EIATTR_KPARAM_INFO
	.align		4
.L_19:
        /*005c*/ 	.byte	0x04, 0x17
        /*005e*/ 	.short	(.L_21 - .L_20)
.L_20:
        /*0060*/ 	.word	0x00000000
        /*0064*/ 	.short	0x0000
        /*0066*/ 	.short	0x0000
        /*0068*/ 	.byte	0x00, 0xf4, 0x21, 0x00


	//----- nvinfo : EIATTR_MAXREG_COUNT
	.align		4
.L_21:
        /*006c*/ 	.byte	0x03, 0x1b
        /*006e*/ 	.short	0x00ff


	//----- nvinfo : EIATTR_COOP_GROUP_MASK_REGIDS
	.align		4
        /*0070*/ 	.byte	0x04, 0x29
        /*0072*/ 	.short	(.L_23 - .L_22)


	//   ....[0]....
.L_22:
        /*0074*/ 	.word	0xffffffff


	//   ....[1]....
        /*0078*/ 	.word	0xffffffff


	//   ....[2]....
        /*007c*/ 	.word	0xffffffff


	//   ....[3]....
        /*0080*/ 	.word	0xffffffff


	//   ....[4]....
        /*0084*/ 	.word	0xffffffff


	//   ....[5]....
        /*0088*/ 	.word	0xffffffff


	//----- nvinfo : EIATTR_COOP_GROUP_INSTR_OFFSETS
	.align		4
.L_23:
        /*008c*/ 	.byte	0x04, 0x28
        /*008e*/ 	.short	(.L_25 - .L_24)


	//   ....[0]....
.L_24:
        /*0090*/ 	.word	0x00000170


	//   ....[1]....
        /*0094*/ 	.word	0x000001a0


	//   ....[2]....
        /*0098*/ 	.word	0x000001e0


	//   ....[3]....
        /*009c*/ 	.word	0x00000200


	//   ....[4]....
        /*00a0*/ 	.word	0x00000220


	//   ....[5]....
        /*00a4*/ 	.word	0x000002a0


	//----- nvinfo : EIATTR_EXIT_INSTR_OFFSETS
	.align		4
.L_25:
        /*00a8*/ 	.byte	0x04, 0x1c
        /*00aa*/ 	.short	(.L_27 - .L_26)


	//   ....[0]....
.L_26:
        /*00ac*/ 	.word	0x000002e0


	//   ....[1]....
        /*00b0*/ 	.word	0x00000330


	//----- nvinfo : EIATTR_REQNTID
	.align		4
.L_27:
        /*00b4*/ 	.byte	0x04, 0x10
        /*00b6*/ 	.short	(.L_29 - .L_28)
.L_28:
        /*00b8*/ 	.word	0x00000040
        /*00bc*/ 	.word	0x00000001
        /*00c0*/ 	.word	0x00000001
.L_29:


//--------------------- .nv.callgraph             --------------------------
	.section	.nv.callgraph,"",@"SHT_CUDA_CALLGRAPH"
	.align	4
	.sectionentsize	8
	.align		4
        /*0000*/ 	.word	0x00000000
	.align		4
        /*0004*/ 	.word	0xffffffff
	.align		4
        /*0008*/ 	.word	0x00000000
	.align		4
        /*000c*/ 	.word	0xfffffffe
	.align		4
        /*0010*/ 	.word	0x00000000
	.align		4
        /*0014*/ 	.word	0xfffffffd
	.align		4
        /*0018*/ 	.word	0x00000000
	.align		4
        /*001c*/ 	.word	0xfffffffc


//--------------------- .nv.rel.action            --------------------------
	.section	.nv.rel.action,"",@"SHT_CUDA_RELOCINFO"
	.align	8
	.sectionentsize	8
        /*0000*/ 	.byte	0x73, 0x00, 0x00, 0x00, 0x00, 0x00, 0x00, 0x00, 0x00, 0x00, 0x00, 0x11, 0x25, 0x00, 0x05, 0x36


//--------------------- .nv.constant0.triton_red_fused__to_copy_mean_pow_6 --------------------------
	.section	.nv.constant0.triton_red_fused__to_copy_mean_pow_6,"a",@progbits
	.sectionflags	@""
	.align	4
.nv.constant0.triton_red_fused__to_copy_mean_pow_6:
	.zero		384


//--------------------- .text.triton_red_fused__to_copy_mean_pow_6 --------------------------
	.section	.text.triton_red_fused__to_copy_mean_pow_6,"ax",@progbits
	.sectionflags	@"SHF_BARRIERS=1"
	.sectioninfo	@"SHI_REGISTERS=13"
	.align	128
        .global         triton_red_fused__to_copy_mean_pow_6
        .type           triton_red_fused__to_copy_mean_pow_6,@function
        .size           triton_red_fused__to_copy_mean_pow_6,(.L_x_1 - triton_red_fused__to_copy_mean_pow_6)
        .other          triton_red_fused__to_copy_mean_pow_6,@"STO_CUDA_ENTRY STV_DEFAULT"
triton_red_fused__to_copy_mean_pow_6:
.text.triton_red_fused__to_copy_mean_pow_6:
[----:B------:R-:W-:Y:S02]  /*0000*/  MOV R1, c[0x0][0x28] ;  /* 0x00000a0000017a02 */ /* 0x000fe40000000f00 */
[----:B------:R-:W0:Y:S01]  /*0010*/  S2R R8, SR_CTAID.X ;  /* 0x0000000000087919 */ /* 0x000e220000002500 */
[----:B------:R-:W-:-:S03]  /*0020*/  ULDC.64 UR4, c[0x0][0x118] ;  /* 0x0000460000047ab9 */ /* 0x000fc60000000a00 */
[----:B------:R-:W1:Y:S01]  /*0030*/  S2R R10, SR_TID.X ;  /* 0x00000000000a7919 */ /* 0x000e620000002100 */
[----:B0-----:R-:W-:-:S05]  /*0040*/  IMAD.HI R0, R8, 0x2aaaaaab, RZ ;  /* 0x2aaaaaab08007827 */ /* 0x001fca00078e02ff */
[----:B------:R-:W-:-:S04]  /*0050*/  SHF.R.U32.HI R3, RZ, 0x1f, R0 ;  /* 0x0000001fff037819 */ /* 0x000fc80000011600 */
[----:B------:R-:W-:Y:S02]  /*0060*/  LEA.HI.SX32 R3, R0, R3, 0x1e ;  /* 0x0000000300037211 */ /* 0x000fe400078ff2ff */
[----:B-1----:R-:W-:-:S03]  /*0070*/  SHF.L.U32 R0, R10, 0x1, RZ ;  /* 0x000000010a007819 */ /* 0x002fc600000006ff */
[----:B------:R-:W-:Y:S01]  /*0080*/  IMAD R5, R3, -0x18, R8 ;  /* 0xffffffe803057824 */ /* 0x000fe200078e0208 */
[----:B------:R-:W-:-:S05]  /*0090*/  LOP3.LUT R0, R0, 0x7e, RZ, 0xc0, !PT ;  /* 0x0000007e00007812 */ /* 0x000fca00078ec0ff */
[----:B------:R-:W-:-:S04]  /*00a0*/  IMAD R0, R5, 0x80, R0 ;  /* 0x0000008005007824 */ /* 0x000fc800078e0200 */
[----:B------:R-:W-:Y:S01]  /*00b0*/  IMAD R0, R3, 0x2400, R0 ;  /* 0x0000240003007824 */ /* 0x000fe200078e0200 */
[----:B------:R-:W-:-:S04]  /*00c0*/  MOV R3, 0x2 ;  /* 0x0000000200037802 */ /* 0x000fc80000000f00 */
[----:B------:R-:W-:-:S05]  /*00d0*/  IADD3 R0, R0, 0xc00, RZ ;  /* 0x00000c0000007810 */ /* 0x000fca0007ffe0ff */
[----:B------:R-:W-:-:S06]  /*00e0*/  IMAD.WIDE R2, R0, R3, c[0x0][0x160] ;  /* 0x0000580000027625 */ /* 0x000fcc00078e0203 */
[----:B------:R-:W2:Y:S01]  /*00f0*/  LDG.E.EF R2, [R2.64] ;  /* 0x0000000402027981 */ /* 0x000ea2000c0e1900 */
[C---:B------:R-:W-:Y:S02]  /*0100*/  LOP3.LUT P0, RZ, R10.reuse, 0x1f, RZ, 0xc0, !PT ;  /* 0x0000001f0aff7812 */ /* 0x040fe4000780c0ff */
[----:B------:R-:W-:Y:S02]  /*0110*/  ISETP.GE.AND P1, PT, R10, 0x2, PT ;  /* 0x000000020a00780c */ /* 0x000fe40003f26270 */
[----:B--2---:R-:W-:-:S05]  /*0120*/  PRMT R0, R2, 0x7632, R0 ;  /* 0x0000763202007816 */ /* 0x004fca0000000000 */
[----:B------:R-:W-:Y:S01]  /*0130*/  IMAD.U32 R4, R0, 0x10000, RZ ;  /* 0x0001000000047824 */ /* 0x000fe200078e00ff */
[----:B------:R-:W-:-:S03]  /*0140*/  SHF.L.U32 R0, R2, 0x10, RZ ;  /* 0x0000001002007819 */ /* 0x000fc600000006ff */
[----:B------:R-:W-:-:S04]  /*0150*/  FMUL R5, R4, R4 ;  /* 0x0000000404057220 */ /* 0x000fc80000400000 */
[----:B------:R-:W-:-:S05]  /*0160*/  FFMA R5, R0, R0, R5 ;  /* 0x0000000000057223 */ /* 0x000fca0000000005 */
[----:B------:R-:W0:Y:S02]  /*0170*/  SHFL.BFLY PT, R0, R5, 0x10, 0x1f ;  /* 0x0e001f0005007f89 */ /* 0x000e2400000e0000 */
[----:B0-----:R-:W-:Y:S01]  /*0180*/  FADD R0, R5, R0 ;  /* 0x0000000005007221 */ /* 0x001fe20000000000 */
[----:B------:R-:W-:-:S04]  /*0190*/  SHF.R.U32.HI R5, RZ, 0x3, R10 ;  /* 0x00000003ff057819 */ /* 0x000fc8000001160a */
[----:B------:R-:W0:Y:S01]  /*01a0*/  SHFL.BFLY PT, R7, R0, 0x8, 0x1f ;  /* 0x0d001f0000077f89 */ /* 0x000e2200000e0000 */
[----:B------:R-:W-:Y:S01]  /*01b0*/  LOP3.LUT R5, R5, 0x4, RZ, 0xc0, !PT ;  /* 0x0000000405057812 */ /* 0x000fe200078ec0ff */
[----:B0-----:R-:W-:Y:S01]  /*01c0*/  FADD R7, R0, R7 ;  /* 0x0000000700077221 */ /* 0x001fe20000000000 */
[----:B------:R-:W-:-:S04]  /*01d0*/  LOP3.LUT R0, R10, 0x1, RZ, 0xc0, !PT ;  /* 0x000000010a007812 */ /* 0x000fc800078ec0ff */
[----:B------:R-:W0:Y:S02]  /*01e0*/  SHFL.BFLY PT, R4, R7, 0x4, 0x1f ;  /* 0x0c801f0007047f89 */ /* 0x000e2400000e0000 */
[----:B0-----:R-:W-:-:S05]  /*01f0*/  FADD R4, R7, R4 ;  /* 0x0000000407047221 */ /* 0x001fca0000000000 */
[----:B------:R-:W0:Y:S02]  /*0200*/  SHFL.BFLY PT, R3, R4, 0x2, 0x1f ;  /* 0x0c401f0004037f89 */ /* 0x000e2400000e0000 */
[----:B0-----:R-:W-:-:S05]  /*0210*/  FADD R3, R4, R3 ;  /* 0x0000000304037221 */ /* 0x001fca0000000000 */
[----:B------:R-:W0:Y:S02]  /*0220*/  SHFL.BFLY PT, R2, R3, 0x1, 0x1f ;  /* 0x0c201f0003027f89 */ /* 0x000e2400000e0000 */
[----:B0-----:R-:W-:-:S05]  /*0230*/  FADD R2, R3, R2 ;  /* 0x0000000203027221 */ /* 0x001fca0000000000 */
[----:B------:R-:W-:Y:S04]  /*0240*/  @!P0 STS [R5], R2 ;  /* 0x0000000205008388 */ /* 0x000fe80000000800 */
[----:B------:R-:W-:Y:S01]  /*0250*/  BAR.SYNC.DEFER_BLOCKING 0x0 ;  /* 0x0000000000007b1d */ /* 0x000fe20000010000 */
[----:B------:R-:W-:-:S04]  /*0260*/  ISETP.NE.U32.AND P0, PT, R0, 0x1, PT ;  /* 0x000000010000780c */ /* 0x000fc80003f05070 */
[C---:B------:R-:W-:Y:S01]  /*0270*/  ISETP.LT.AND P0, PT, R10.reuse, 0x2, P0 ;  /* 0x000000020a00780c */ /* 0x040fe20000701270 */
[----:B------:R-:W0:Y:S01]  /*0280*/  @!P1 LDS R6, [R10.X4] ;  /* 0x000000000a069984 */ /* 0x000e220000004800 */
[----:B------:R-:W-:-:S03]  /*0290*/  LOP3.LUT P1, RZ, R10, 0x3f, RZ, 0xc0, !PT ;  /* 0x0000003f0aff7812 */ /* 0x000fc6000782c0ff */
[----:B0-----:R-:W0:Y:S02]  /*02a0*/  SHFL.BFLY PT, R7, R6, 0x1, 0x1f ;  /* 0x0c201f0006077f89 */ /* 0x001e2400000e0000 */
[----:B0-----:R-:W-:-:S06]  /*02b0*/  FADD R7, R6, R7 ;  /* 0x0000000706077221 */ /* 0x001fcc0000000000 */
[----:B------:R0:W-:Y:S04]  /*02c0*/  @P0 STS [R10.X4], R7 ;  /* 0x000000070a000388 */ /* 0x0001e80000004800 */
[----:B------:R-:W-:Y:S06]  /*02d0*/  BAR.SYNC.DEFER_BLOCKING 0x0 ;  /* 0x0000000000007b1d */ /* 0x000fec0000010000 */
[----:B------:R-:W-:Y:S05]  /*02e0*/  @P1 EXIT ;  /* 0x000000000000194d */ /* 0x000fea0003800000 */
[----:B0-----:R-:W0:Y:S01]  /*02f0*/  LDS R5, [RZ] ;  /* 0x00000000ff057984 */ /* 0x001e220000000800 */
[----:B------:R-:W-:-:S04]  /*0300*/  IMAD.MOV.U32 R3, RZ, RZ, 0x4 ;  /* 0x00000004ff037424 */ /* 0x000fc800078e00ff */
[----:B------:R-:W-:-:S05]  /*0310*/  IMAD.WIDE R2, R8, R3, c[0x0][0x168] ;  /* 0x00005a0008027625 */ /* 0x000fca00078e0203 */
[----:B0-----:R-:W-:Y:S01]  /*0320*/  STG.E [R2.64], R5 ;  /* 0x0000000502007986 */ /* 0x001fe2000c101904 */
[----:B------:R-:W-:Y:S05]  /*0330*/  EXIT ;  /* 0x000000000000794d */ /* 0x000fea0003800000 */
.L_x_0:
[----:B------:R-:W-:-:S00]  /*0340*/  BRA `(.L_x_0) ;  /* 0xfffffff000007947 */ /* 0x000fc0000383ffff */
[----:B------:R-:W-:-:S00]  /*0350*/  NOP ;  /* 0x0000000000007918 */ /* 0x000fc00000000000 */
        /* <DEDUP_REMOVED lines=10> */
.L_x_1:


//--------------------- .nv.shared.triton_red_fused__to_copy_mean_pow_6 --------------------------
	.section	.nv.shared.triton_red_fused__to_copy_mean_pow_6,"aw",@nobits
	.sectionflags	@""
	.align	16
